//
// Generated by NVIDIA NVVM Compiler
//
// Compiler Build ID: CL-36424714
// Cuda compilation tools, release 13.0, V13.0.88
// Based on NVVM 20.0.0
//

.version 9.0
.target sm_100
.address_size 64

	// .globl	_Z31transpose_read_row_write_columnPiS_ii

.visible .entry _Z31transpose_read_row_write_columnPiS_ii(
	.param .u64 .ptr .align 1 _Z31transpose_read_row_write_columnPiS_ii_param_0,
	.param .u64 .ptr .align 1 _Z31transpose_read_row_write_columnPiS_ii_param_1,
	.param .u32 _Z31transpose_read_row_write_columnPiS_ii_param_2,
	.param .u32 _Z31transpose_read_row_write_columnPiS_ii_param_3
)
{
	.reg .pred 	%p<4>;
	.reg .b32 	%r<16>;
	.reg .b64 	%rd<9>;

	ld.param.u64 	%rd1, [_Z31transpose_read_row_write_columnPiS_ii_param_0];
	ld.param.u64 	%rd2, [_Z31transpose_read_row_write_columnPiS_ii_param_1];
	ld.param.u32 	%r3, [_Z31transpose_read_row_write_columnPiS_ii_param_2];
	ld.param.u32 	%r5, [_Z31transpose_read_row_write_columnPiS_ii_param_3];
	mov.u32 	%r6, %ctaid.x;
	mov.u32 	%r7, %ntid.x;
	mov.u32 	%r8, %tid.x;
	mad.lo.s32 	%r1, %r6, %r7, %r8;
	mov.u32 	%r9, %ctaid.y;
	mov.u32 	%r10, %ntid.y;
	mov.u32 	%r11, %tid.y;
	mad.lo.s32 	%r12, %r9, %r10, %r11;
	setp.ge.s32 	%p1, %r1, %r3;
	setp.ge.s32 	%p2, %r12, %r5;
	or.pred  	%p3, %p1, %p2;
	@%p3 bra 	$L__BB0_2;
	cvta.to.global.u64 	%rd3, %rd1;
	cvta.to.global.u64 	%rd4, %rd2;
	mad.lo.s32 	%r13, %r3, %r12, %r1;
	mul.wide.s32 	%rd5, %r13, 4;
	add.s64 	%rd6, %rd3, %rd5;
	ld.global.u32 	%r14, [%rd6];
	mad.lo.s32 	%r15, %r5, %r1, %r12;
	mul.wide.s32 	%rd7, %r15, 4;
	add.s64 	%rd8, %rd4, %rd7;
	st.global.u32 	[%rd8], %r14;
$L__BB0_2:
	ret;

}
	// .globl	_Z31transpose_read_column_write_rowPiS_ii
.visible .entry _Z31transpose_read_column_write_rowPiS_ii(
	.param .u64 .ptr .align 1 _Z31transpose_read_column_write_rowPiS_ii_param_0,
	.param .u64 .ptr .align 1 _Z31transpose_read_column_write_rowPiS_ii_param_1,
	.param .u32 _Z31transpose_read_column_write_rowPiS_ii_param_2,
	.param .u32 _Z31transpose_read_column_write_rowPiS_ii_param_3
)
{
	.reg .pred 	%p<4>;
	.reg .b32 	%r<16>;
	.reg .b64 	%rd<9>;

	ld.param.u64 	%rd1, [_Z31transpose_read_column_write_rowPiS_ii_param_0];
	ld.param.u64 	%rd2, [_Z31transpose_read_column_write_rowPiS_ii_param_1];
	ld.param.u32 	%r3, [_Z31transpose_read_column_write_rowPiS_ii_param_2];
	ld.param.u32 	%r5, [_Z31transpose_read_column_write_rowPiS_ii_param_3];
	mov.u32 	%r6, %ctaid.x;
	mov.u32 	%r7, %ntid.x;
	mov.u32 	%r8, %tid.x;
	mad.lo.s32 	%r1, %r6, %r7, %r8;
	mov.u32 	%r9, %ctaid.y;
	mov.u32 	%r10, %ntid.y;
	mov.u32 	%r11, %tid.y;
	mad.lo.s32 	%r12, %r9, %r10, %r11;
	setp.ge.s32 	%p1, %r1, %r3;
	setp.ge.s32 	%p2, %r12, %r5;
	or.pred  	%p3, %p1, %p2;
	@%p3 bra 	$L__BB1_2;
	cvta.to.global.u64 	%rd3, %rd1;
	cvta.to.global.u64 	%rd4, %rd2;
	mad.lo.s32 	%r13, %r5, %r1, %r12;
	mul.wide.s32 	%rd5, %r13, 4;
	add.s64 	%rd6, %rd3, %rd5;
	ld.global.u32 	%r14, [%rd6];
	mad.lo.s32 	%r15, %r3, %r12, %r1;
	mul.wide.s32 	%rd7, %r15, 4;
	add.s64 	%rd8, %rd4, %rd7;
	st.global.u32 	[%rd8], %r14;
$L__BB1_2:
	ret;

}


// ===== COMPILED SASS (sm_100) =====

	.target	sm_100

	.elftype	@"ET_EXEC"


//--------------------- .note.nv.tkinfo           --------------------------
	.section	.note.nv.tkinfo,"",@"SHT_NOTE"
	.sectionflags	@"SHF_NOTE_NV_TKINFO"
	.tkinfo
        /*0018*/ 	.word	0x00000002
        /*0030*/ 	.string	""
        /*0030*/ 	.string	"ptxas"
        /*0030*/ 	.string	"Cuda compilation tools, release 13.0, V13.0.88"
        /*0030*/ 	.string	"Build cuda_13.0.r13.0/compiler.36424714_0"
        /*0030*/ 	.string	"-arch sm_100 -m 64 "



//--------------------- .note.nv.cuinfo           --------------------------
	.section	.note.nv.cuinfo,"",@"SHT_NOTE"
	.sectionflags	@"SHF_NOTE_NV_CUINFO"
        /*0018*/ 	.short	0x0002
        /*001a*/ 	.short	0x0064
        /*001c*/ 	.short	0x0082
	.zero		2


//--------------------- .nv.info                  --------------------------
	.section	.nv.info,"",@"SHT_CUDA_INFO"
	.align	4


	//----- nvinfo : EIATTR_REGCOUNT
	.align		4
        /*0000*/ 	.byte	0x04, 0x2f
        /*0002*/ 	.short	(.L_1 - .L_0)
	.align		4
.L_0:
        /*0004*/ 	.word	index@(_Z31transpose_read_row_write_columnPiS_ii)
        /*0008*/ 	.word	0x0000000a


	//----- nvinfo : EIATTR_FRAME_SIZE
	.align		4
.L_1:
        /*000c*/ 	.byte	0x04, 0x11
        /*000e*/ 	.short	(.L_3 - .L_2)
	.align		4
.L_2:
        /*0010*/ 	.word	index@(_Z31transpose_read_row_write_columnPiS_ii)
        /*0014*/ 	.word	0x00000000


	//----- nvinfo : EIATTR_REGCOUNT
	.align		4
.L_3:
        /*0018*/ 	.byte	0x04, 0x2f
        /*001a*/ 	.short	(.L_5 - .L_4)
	.align		4
.L_4:
        /*001c*/ 	.word	index@(_Z31transpose_read_column_write_rowPiS_ii)
        /*0020*/ 	.word	0x0000000a


	//----- nvinfo : EIATTR_FRAME_SIZE
	.align		4
.L_5:
        /*0024*/ 	.byte	0x04, 0x11
        /*0026*/ 	.short	(.L_7 - .L_6)
	.align		4
.L_6:
        /*0028*/ 	.word	index@(_Z31transpose_read_column_write_rowPiS_ii)
        /*002c*/ 	.word	0x00000000


	//----- nvinfo : EIATTR_MIN_STACK_SIZE
	.align		4
.L_7:
        /*0030*/ 	.byte	0x04, 0x12
        /*0032*/ 	.short	(.L_9 - .L_8)
	.align		4
.L_8:
        /*0034*/ 	.word	index@(_Z31transpose_read_column_write_rowPiS_ii)
        /*0038*/ 	.word	0x00000000


	//----- nvinfo : EIATTR_MIN_STACK_SIZE
	.align		4
.L_9:
        /*003c*/ 	.byte	0x04, 0x12
        /*003e*/ 	.short	(.L_11 - .L_10)
	.align		4
.L_10:
        /*0040*/ 	.word	index@(_Z31transpose_read_row_write_columnPiS_ii)
        /*0044*/ 	.word	0x00000000
.L_11:


//--------------------- .nv.compat                --------------------------
	.section	.nv.compat,"",@"SHT_CUDA_COMPAT_INFO"
	.align	4
        /*0000*/ 	.byte	0x02, 0x09, 0x00, 0x00, 0x02, 0x02, 0x01, 0x00, 0x02, 0x05, 0x05, 0x00, 0x03, 0x07, 0x01, 0x01
        /*0010*/ 	.byte	0x02, 0x03, 0x00, 0x00, 0x02, 0x06, 0x01, 0x00, 0x04, 0x0b, 0x08, 0x00, 0x09, 0x00, 0x00, 0x00
        /*0020*/ 	.byte	0x00, 0x00, 0x00, 0x00


//--------------------- .nv.info._Z31transpose_read_column_write_rowPiS_ii --------------------------
	.section	.nv.info._Z31transpose_read_column_write_rowPiS_ii,"",@"SHT_CUDA_INFO"
	.sectionflags	@""
	.align	4


	//----- nvinfo : EIATTR_CUDA_API_VERSION
	.align		4
        /*0000*/ 	.byte	0x04, 0x37
        /*0002*/ 	.short	(.L_13 - .L_12)
.L_12:
        /*0004*/ 	.word	0x00000082


	//----- nvinfo : EIATTR_KPARAM_INFO
	.align		4
.L_13:
        /*0008*/ 	.byte	0x04, 0x17
        /*000a*/ 	.short	(.L_15 - .L_14)
.L_14:
        /*000c*/ 	.word	0x00000000
        /*0010*/ 	.short	0x0003
        /*0012*/ 	.short	0x0014
        /*0014*/ 	.byte	0x00, 0xf0, 0x11, 0x00


	//----- nvinfo : EIATTR_KPARAM_INFO
	.align		4
.L_15:
        /*0018*/ 	.byte	0x04, 0x17
        /*001a*/ 	.short	(.L_17 - .L_16)
.L_16:
        /*001c*/ 	.word	0x00000000
        /*0020*/ 	.short	0x0002
        /*0022*/ 	.short	0x0010
        /*0024*/ 	.byte	0x00, 0xf0, 0x11, 0x00


	//----- nvinfo : EIATTR_KPARAM_INFO
	.align		4
.L_17:
        /*0028*/ 	.byte	0x04, 0x17
        /*002a*/ 	.short	(.L_19 - .L_18)
.L_18:
        /*002c*/ 	.word	0x00000000
        /*0030*/ 	.short	0x0001
        /*0032*/ 	.short	0x0008
        /*0034*/ 	.byte	0x00, 0xf5, 0x21, 0x00


	//----- nvinfo : EIATTR_KPARAM_INFO
	.align		4
.L_19:
        /*0038*/ 	.byte	0x04, 0x17
        /*003a*/ 	.short	(.L_21 - .L_20)
.L_20:
        /*003c*/ 	.word	0x00000000
        /*0040*/ 	.short	0x0000
        /*0042*/ 	.short	0x0000
        /*0044*/ 	.byte	0x00, 0xf5, 0x21, 0x00


	//----- nvinfo : EIATTR_SPARSE_MMA_MASK
	.align		4
.L_21:
        /*0048*/ 	.byte	0x03, 0x50
        /*004a*/ 	.short	0x0000


	//----- nvinfo : EIATTR_MAXREG_COUNT
	.align		4
        /*004c*/ 	.byte	0x03, 0x1b
        /*004e*/ 	.short	0x00ff


	//----- nvinfo : EIATTR_MERCURY_ISA_VERSION
	.align		4
        /*0050*/ 	.byte	0x03, 0x5f
        /*0052*/ 	.short	0x0101


	//----- nvinfo : EIATTR_VRC_CTA_INIT_COUNT
	.align		4
        /*0054*/ 	.byte	0x02, 0x4a
	.zero		1
	.zero		1


	//----- nvinfo : EIATTR_EXIT_INSTR_OFFSETS
	.align		4
        /*0058*/ 	.byte	0x04, 0x1c
        /*005a*/ 	.short	(.L_23 - .L_22)


	//   ....[0]....
.L_22:
        /*005c*/ 	.word	0x000000c0


	//   ....[1]....
        /*0060*/ 	.word	0x00000160


	//----- nvinfo : EIATTR_CBANK_PARAM_SIZE
	.align		4
.L_23:
        /*0064*/ 	.byte	0x03, 0x19
        /*0066*/ 	.short	0x0018


	//----- nvinfo : EIATTR_PARAM_CBANK
	.align		4
        /*0068*/ 	.byte	0x04, 0x0a
        /*006a*/ 	.short	(.L_25 - .L_24)
	.align		4
.L_24:
        /*006c*/ 	.word	index@(.nv.constant0._Z31transpose_read_column_write_rowPiS_ii)
        /*0070*/ 	.short	0x0380
        /*0072*/ 	.short	0x0018


	//----- nvinfo : EIATTR_SW_WAR
	.align		4
.L_25:
        /*0074*/ 	.byte	0x04, 0x36
        /*0076*/ 	.short	(.L_27 - .L_26)
.L_26:
        /*0078*/ 	.word	0x00000008
.L_27:


//--------------------- .nv.info._Z31transpose_read_row_write_columnPiS_ii --------------------------
	.section	.nv.info._Z31transpose_read_row_write_columnPiS_ii,"",@"SHT_CUDA_INFO"
	.sectionflags	@""
	.align	4


	//----- nvinfo : EIATTR_CUDA_API_VERSION
	.align		4
        /*0000*/ 	.byte	0x04, 0x37
        /*0002*/ 	.short	(.L_29 - .L_28)
.L_28:
        /*0004*/ 	.word	0x00000082


	//----- nvinfo : EIATTR_KPARAM_INFO
	.align		4
.L_29:
        /*0008*/ 	.byte	0x04, 0x17
        /*000a*/ 	.short	(.L_31 - .L_30)
.L_30:
        /*000c*/ 	.word	0x00000000
        /*0010*/ 	.short	0x0003
        /*0012*/ 	.short	0x0014
        /*0014*/ 	.byte	0x00, 0xf0, 0x11, 0x00


	//----- nvinfo : EIATTR_KPARAM_INFO
	.align		4
.L_31:
        /*0018*/ 	.byte	0x04, 0x17
        /*001a*/ 	.short	(.L_33 - .L_32)
.L_32:
        /*001c*/ 	.word	0x00000000
        /*0020*/ 	.short	0x0002
        /*0022*/ 	.short	0x0010
        /*0024*/ 	.byte	0x00, 0xf0, 0x11, 0x00


	//----- nvinfo : EIATTR_KPARAM_INFO
	.align		4
.L_33:
        /*0028*/ 	.byte	0x04, 0x17
        /*002a*/ 	.short	(.L_35 - .L_34)
.L_34:
        /*002c*/ 	.word	0x00000000
        /*0030*/ 	.short	0x0001
        /*0032*/ 	.short	0x0008
        /*0034*/ 	.byte	0x00, 0xf5, 0x21, 0x00


	//----- nvinfo : EIATTR_KPARAM_INFO
	.align		4
.L_35:
        /*0038*/ 	.byte	0x04, 0x17
        /*003a*/ 	.short	(.L_37 - .L_36)
.L_36:
        /*003c*/ 	.word	0x00000000
        /*0040*/ 	.short	0x0000
        /*0042*/ 	.short	0x0000
        /*0044*/ 	.byte	0x00, 0xf5, 0x21, 0x00


	//----- nvinfo : EIATTR_SPARSE_MMA_MASK
	.align		4
.L_37:
        /*0048*/ 	.byte	0x03, 0x50
        /*004a*/ 	.short	0x0000


	//----- nvinfo : EIATTR_MAXREG_COUNT
	.align		4
        /*004c*/ 	.byte	0x03, 0x1b
        /*004e*/ 	.short	0x00ff


	//----- nvinfo : EIATTR_MERCURY_ISA_VERSION
	.align		4
        /*0050*/ 	.byte	0x03, 0x5f
        /*0052*/ 	.short	0x0101


	//----- nvinfo : EIATTR_VRC_CTA_INIT_COUNT
	.align		4
        /*0054*/ 	.byte	0x02, 0x4a
	.zero		1
	.zero		1


	//----- nvinfo : EIATTR_EXIT_INSTR_OFFSETS
	.align		4
        /*0058*/ 	.byte	0x04, 0x1c
        /*005a*/ 	.short	(.L_39 - .L_38)


	//   ....[0]....
.L_38:
        /*005c*/ 	.word	0x000000c0


	//   ....[1]....
        /*0060*/ 	.word	0x00000160


	//----- nvinfo : EIATTR_CBANK_PARAM_SIZE
	.align		4
.L_39:
        /*0064*/ 	.byte	0x03, 0x19
        /*0066*/ 	.short	0x0018


	//----- nvinfo : EIATTR_PARAM_CBANK
	.align		4
        /*0068*/ 	.byte	0x04, 0x0a
        /*006a*/ 	.short	(.L_41 - .L_40)
	.align		4
.L_40:
        /*006c*/ 	.word	index@(.nv.constant0._Z31transpose_read_row_write_columnPiS_ii)
        /*0070*/ 	.short	0x0380
        /*0072*/ 	.short	0x0018


	//----- nvinfo : EIATTR_SW_WAR
	.align		4
.L_41:
        /*0074*/ 	.byte	0x04, 0x36
        /*0076*/ 	.short	(.L_43 - .L_42)
.L_42:
        /*0078*/ 	.word	0x00000008
.L_43:


//--------------------- .nv.callgraph             --------------------------
	.section	.nv.callgraph,"",@"SHT_CUDA_CALLGRAPH"
	.align	4
	.sectionentsize	8
	.align		4
        /*0000*/ 	.word	0x00000000
	.align		4
        /*0004*/ 	.word	0xffffffff
	.align		4
        /*0008*/ 	.word	0x00000000
	.align		4
        /*000c*/ 	.word	0xfffffffe
	.align		4
        /*0010*/ 	.word	0x00000000
	.align		4
        /*0014*/ 	.word	0xfffffffd
	.align		4
        /*0018*/ 	.word	0x00000000
	.align		4
        /*001c*/ 	.word	0xfffffffc


//--------------------- .text._Z31transpose_read_column_write_rowPiS_ii --------------------------
	.section	.text._Z31transpose_read_column_write_rowPiS_ii,"ax",@progbits
	.align	128
        .global         _Z31transpose_read_column_write_rowPiS_ii
        .type           _Z31transpose_read_column_write_rowPiS_ii,@function
        .size           _Z31transpose_read_column_write_rowPiS_ii,(.L_x_2 - _Z31transpose_read_column_write_rowPiS_ii)
        .other          _Z31transpose_read_column_write_rowPiS_ii,@"STO_CUDA_ENTRY STV_DEFAULT"
_Z31transpose_read_column_write_rowPiS_ii:
.text._Z31transpose_read_column_write_rowPiS_ii:
[----:B------:R-:W-:Y:S01]  /*0000*/  LDC R1, c[0x0][0x37c] ;  /* 0x0000df00ff017b82 */ /* 0x000fe20000000800 */
[----:B------:R-:W0:Y:S07]  /*0010*/  S2R R2, SR_TID.Y ;  /* 0x0000000000027919 */ /* 0x000e2e0000002200 */
[----:B------:R-:W1:Y:S01]  /*0020*/  LDC R0, c[0x0][0x360] ;  /* 0x0000d800ff007b82 */ /* 0x000e620000000800 */
[----:B------:R-:W2:Y:S01]  /*0030*/  LDCU.64 UR6, c[0x0][0x390] ;  /* 0x00007200ff0677ac */ /* 0x000ea20008000a00 */
[----:B------:R-:W1:Y:S06]  /*0040*/  S2R R3, SR_TID.X ;  /* 0x0000000000037919 */ /* 0x000e6c0000002100 */
[----:B------:R-:W0:Y:S08]  /*0050*/  S2UR UR5, SR_CTAID.Y ;  /* 0x00000000000579c3 */ /* 0x000e300000002600 */
[----:B------:R-:W0:Y:S08]  /*0060*/  LDC R7, c[0x0][0x364] ;  /* 0x0000d900ff077b82 */ /* 0x000e300000000800 */
[----:B------:R-:W1:Y:S01]  /*0070*/  S2UR UR4, SR_CTAID.X ;  /* 0x00000000000479c3 */ /* 0x000e620000002500 */
[----:B0-----:R-:W-:-:S05]  /*0080*/  IMAD R7, R7, UR5, R2 ;  /* 0x0000000507077c24 */ /* 0x001fca000f8e0202 */
[----:B--2---:R-:W-:Y:S01]  /*0090*/  ISETP.GE.AND P0, PT, R7, UR7, PT ;  /* 0x0000000707007c0c */ /* 0x004fe2000bf06270 */
[----:B-1----:R-:W-:-:S05]  /*00a0*/  IMAD R0, R0, UR4, R3 ;  /* 0x0000000400007c24 */ /* 0x002fca000f8e0203 */
[----:B------:R-:W-:-:S13]  /*00b0*/  ISETP.GE.OR P0, PT, R0, UR6, P0 ;  /* 0x0000000600007c0c */ /* 0x000fda0008706670 */
[----:B------:R-:W-:Y:S05]  /*00c0*/  @P0 EXIT ;  /* 0x000000000000094d */ /* 0x000fea0003800000 */
[----:B------:R-:W0:Y:S01]  /*00d0*/  LDC.64 R2, c[0x0][0x380] ;  /* 0x0000e000ff027b82 */ /* 0x000e220000000a00 */
[----:B------:R-:W1:Y:S01]  /*00e0*/  LDCU.64 UR4, c[0x0][0x358] ;  /* 0x00006b00ff0477ac */ /* 0x000e620008000a00 */
[----:B------:R-:W-:-:S04]  /*00f0*/  IMAD R5, R0, UR7, R7 ;  /* 0x0000000700057c24 */ /* 0x000fc8000f8e0207 */
[----:B0-----:R-:W-:Y:S02]  /*0100*/  IMAD.WIDE R2, R5, 0x4, R2 ;  /* 0x0000000405027825 */ /* 0x001fe400078e0202 */
[----:B------:R-:W0:Y:S04]  /*0110*/  LDC.64 R4, c[0x0][0x388] ;  /* 0x0000e200ff047b82 */ /* 0x000e280000000a00 */
[----:B-1----:R-:W2:Y:S01]  /*0120*/  LDG.E R3, desc[UR4][R2.64] ;  /* 0x0000000402037981 */ /* 0x002ea2000c1e1900 */
[----:B------:R-:W-:-:S04]  /*0130*/  IMAD R7, R7, UR6, R0 ;  /* 0x0000000607077c24 */ /* 0x000fc8000f8e0200 */
[----:B0-----:R-:W-:-:S05]  /*0140*/  IMAD.WIDE R4, R7, 0x4, R4 ;  /* 0x0000000407047825 */ /* 0x001fca00078e0204 */
[----:B--2---:R-:W-:Y:S01]  /*0150*/  STG.E desc[UR4][R4.64], R3 ;  /* 0x0000000304007986 */ /* 0x004fe2000c101904 */
[----:B------:R-:W-:Y:S05]  /*0160*/  EXIT ;  /* 0x000000000000794d */ /* 0x000fea0003800000 */
.L_x_0:
[----:B------:R-:W-:-:S00]  /*0170*/  BRA `(.L_x_0) ;  /* 0xfffffffc00fc7947 */ /* 0x000fc0000383ffff */
[----:B------:R-:W-:-:S00]  /*0180*/  NOP ;  /* 0x0000000000007918 */ /* 0x000fc00000000000 */
[----:B------:R-:W-:-:S00]  /*0190*/  NOP ;  /* 0x0000000000007918 */ /* 0x000fc00000000000 */
[----:B------:R-:W-:-:S00]  /*01a0*/  NOP ;  /* 0x0000000000007918 */ /* 0x000fc00000000000 */
[----:B------:R-:W-:-:S00]  /*01b0*/  NOP ;  /* 0x0000000000007918 */ /* 0x000fc00000000000 */
[----:B------:R-:W-:-:S00]  /*01c0*/  NOP ;  /* 0x0000000000007918 */ /* 0x000fc00000000000 */
[----:B------:R-:W-:-:S00]  /*01d0*/  NOP ;  /* 0x0000000000007918 */ /* 0x000fc00000000000 */
[----:B------:R-:W-:-:S00]  /*01e0*/  NOP ;  /* 0x0000000000007918 */ /* 0x000fc00000000000 */
[----:B------:R-:W-:-:S00]  /*01f0*/  NOP ;  /* 0x0000000000007918 */ /* 0x000fc00000000000 */
.L_x_2:


//--------------------- .text._Z31transpose_read_row_write_columnPiS_ii --------------------------
	.section	.text._Z31transpose_read_row_write_columnPiS_ii,"ax",@progbits
	.align	128
        .global         _Z31transpose_read_row_write_columnPiS_ii
        .type           _Z31transpose_read_row_write_columnPiS_ii,@function
        .size           _Z31transpose_read_row_write_columnPiS_ii,(.L_x_3 - _Z31transpose_read_row_write_columnPiS_ii)
        .other          _Z31transpose_read_row_write_columnPiS_ii,@"STO_CUDA_ENTRY STV_DEFAULT"
_Z31transpose_read_row_write_columnPiS_ii:
.text._Z31transpose_read_row_write_columnPiS_ii:
        /* <DEDUP_REMOVED lines=23> */
.L_x_1:
        /* <DEDUP_REMOVED lines=9> */
.L_x_3:


//--------------------- .nv.shared.reserved.0     --------------------------
	.section	.nv.shared.reserved.0,"aw",@nobits
	.weak		__nv_reservedSMEM_offset_0_alias
	.size		__nv_reservedSMEM_offset_0_alias, 0, 64
	.other		__nv_reservedSMEM_offset_0_alias,@"STO_CUDA_RESERVED_SHARED STV_DEFAULT"
__nv_reservedSMEM_offset_0_alias:
	.zero		0
	.zero		64


//--------------------- .nv.constant0._Z31transpose_read_column_write_rowPiS_ii --------------------------
	.section	.nv.constant0._Z31transpose_read_column_write_rowPiS_ii,"a",@progbits
	.sectionflags	@""
	.align	4
.nv.constant0._Z31transpose_read_column_write_rowPiS_ii:
	.zero		920


//--------------------- .nv.constant0._Z31transpose_read_row_write_columnPiS_ii --------------------------
	.section	.nv.constant0._Z31transpose_read_row_write_columnPiS_ii,"a",@progbits
	.sectionflags	@""
	.align	4
.nv.constant0._Z31transpose_read_row_write_columnPiS_ii:
	.zero		920


//--------------------- SYMBOLS --------------------------

	.type		.nv.reservedSmem.offset0,@object
	.size		.nv.reservedSmem.offset0,0x4
